	.headerflags	@"EF_CUDA_TEXMODE_UNIFIED EF_CUDA_64BIT_ADDRESS EF_CUDA_ACCELERATORS EF_CUDA_SM90 EF_CUDA_VIRTUAL_SM(EF_CUDA_SM90)"
	.elftype	@"ET_EXEC"


//--------------------- .nv.info                  --------------------------
	.section	.nv.info,"",@"SHT_CUDA_INFO"
	.align	4


	//----- nvinfo : EIATTR_REGCOUNT
	.align		4
        /*0000*/ 	.byte	0x04, 0x2f
        /*0002*/ 	.short	(.L_3 - .L_2)
	.align		4
.L_2:
        /*0004*/ 	.word	index@(triton_poi_fused__native_batch_norm_legit_no_training_relu_14)
        /*0008*/ 	.word	0x0000001d


	//----- nvinfo : EIATTR_MIN_STACK_SIZE
	.align		4
.L_3:
        /*000c*/ 	.byte	0x04, 0x12
        /*000e*/ 	.short	(.L_5 - .L_4)
	.align		4
.L_4:
        /*0010*/ 	.word	index@(triton_poi_fused__native_batch_norm_legit_no_training_relu_14)
        /*0014*/ 	.word	0x00000000


	//----- nvinfo : EIATTR_FRAME_SIZE
	.align		4
.L_5:
        /*0018*/ 	.byte	0x04, 0x11
        /*001a*/ 	.short	(.L_7 - .L_6)
	.align		4
.L_6:
        /*001c*/ 	.word	index@(triton_poi_fused__native_batch_norm_legit_no_training_relu_14)
        /*0020*/ 	.word	0x00000000


	//----- nvinfo : EIATTR_MIN_STACK_SIZE
	.align		4
.L_7:
        /*0024*/ 	.byte	0x04, 0x12
        /*0026*/ 	.short	(.L_9 - .L_8)
	.align		4
.L_8:
        /*0028*/ 	.word	index@(triton_poi_fused__native_batch_norm_legit_no_training_relu_14)
        /*002c*/ 	.word	0x00000000
.L_9:


//--------------------- .nv.info.triton_poi_fused__native_batch_norm_legit_no_training_relu_14 --------------------------
	.section	.nv.info.triton_poi_fused__native_batch_norm_legit_no_training_relu_14,"",@"SHT_CUDA_INFO"
	.sectionflags	@""
	.align	4


	//----- nvinfo : EIATTR_CUDA_API_VERSION
	.align		4
        /*0000*/ 	.byte	0x04, 0x37
        /*0002*/ 	.short	(.L_11 - .L_10)
.L_10:
        /*0004*/ 	.word	0x0000007c


	//----- nvinfo : EIATTR_KPARAM_INFO
	.align		4
.L_11:
        /*0008*/ 	.byte	0x04, 0x17
        /*000a*/ 	.short	(.L_13 - .L_12)
.L_12:
        /*000c*/ 	.word	0x00000000
        /*0010*/ 	.short	0x0006
        /*0012*/ 	.short	0x0030
        /*0014*/ 	.byte	0x00, 0xf0, 0x11, 0x00


	//----- nvinfo : EIATTR_KPARAM_INFO
	.align		4
.L_13:
        /*0018*/ 	.byte	0x04, 0x17
        /*001a*/ 	.short	(.L_15 - .L_14)
.L_14:
        /*001c*/ 	.word	0x00000000
        /*0020*/ 	.short	0x0005
        /*0022*/ 	.short	0x0028
        /*0024*/ 	.byte	0x00, 0xf4, 0x21, 0x00


	//----- nvinfo : EIATTR_KPARAM_INFO
	.align		4
.L_15:
        /*0028*/ 	.byte	0x04, 0x17
        /*002a*/ 	.short	(.L_17 - .L_16)
.L_16:
        /*002c*/ 	.word	0x00000000
        /*0030*/ 	.short	0x0004
        /*0032*/ 	.short	0x0020
        /*0034*/ 	.byte	0x00, 0xf4, 0x21, 0x00


	//----- nvinfo : EIATTR_KPARAM_INFO
	.align		4
.L_17:
        /*0038*/ 	.byte	0x04, 0x17
        /*003a*/ 	.short	(.L_19 - .L_18)
.L_18:
        /*003c*/ 	.word	0x00000000
        /*0040*/ 	.short	0x0003
        /*0042*/ 	.short	0x0018
        /*0044*/ 	.byte	0x00, 0xf4, 0x21, 0x00


	//----- nvinfo : EIATTR_KPARAM_INFO
	.align		4
.L_19:
        /*0048*/ 	.byte	0x04, 0x17
        /*004a*/ 	.short	(.L_21 - .L_20)
.L_20:
        /*004c*/ 	.word	0x00000000
        /*0050*/ 	.short	0x0002
        /*0052*/ 	.short	0x0010
        /*0054*/ 	.byte	0x00, 0xf4, 0x21, 0x00


	//----- nvinfo : EIATTR_KPARAM_INFO
	.align		4
.L_21:
        /*0058*/ 	.byte	0x04, 0x17
        /*005a*/ 	.short	(.L_23 - .L_22)
.L_22:
        /*005c*/ 	.word	0x00000000
        /*0060*/ 	.short	0x0001
        /*0062*/ 	.short	0x0008
        /*0064*/ 	.byte	0x00, 0xf4, 0x21, 0x00


	//----- nvinfo : EIATTR_KPARAM_INFO
	.align		4
.L_23:
        /*0068*/ 	.byte	0x04, 0x17
        /*006a*/ 	.short	(.L_25 - .L_24)
.L_24:
        /*006c*/ 	.word	0x00000000
        /*0070*/ 	.short	0x0000
        /*0072*/ 	.short	0x0000
        /*0074*/ 	.byte	0x00, 0xf4, 0x21, 0x00


	//----- nvinfo : EIATTR_SPARSE_MMA_MASK
	.align		4
.L_25:
        /*0078*/ 	.byte	0x03, 0x50
        /*007a*/ 	.short	0x0000


	//----- nvinfo : EIATTR_MAXREG_COUNT
	.align		4
        /*007c*/ 	.byte	0x03, 0x1b
        /*007e*/ 	.short	0x00ff


	//----- nvinfo : EIATTR_EXIT_INSTR_OFFSETS
	.align		4
        /*0080*/ 	.byte	0x04, 0x1c
        /*0082*/ 	.short	(.L_27 - .L_26)


	//   ....[0]....
.L_26:
        /*0084*/ 	.word	0x000005b0


	//----- nvinfo : EIATTR_REQNTID
	.align		4
.L_27:
        /*0088*/ 	.byte	0x04, 0x10
        /*008a*/ 	.short	(.L_29 - .L_28)
.L_28:
        /*008c*/ 	.word	0x00000080
        /*0090*/ 	.word	0x00000001
        /*0094*/ 	.word	0x00000001


	//----- nvinfo : EIATTR_CBANK_PARAM_SIZE
	.align		4
.L_29:
        /*0098*/ 	.byte	0x03, 0x19
        /*009a*/ 	.short	0x0034


	//----- nvinfo : EIATTR_PARAM_CBANK
	.align		4
        /*009c*/ 	.byte	0x04, 0x0a
        /*009e*/ 	.short	(.L_31 - .L_30)
	.align		4
.L_30:
        /*00a0*/ 	.word	index@(.nv.constant0.triton_poi_fused__native_batch_norm_legit_no_training_relu_14)
        /*00a4*/ 	.short	0x0210
        /*00a6*/ 	.short	0x0034


	//----- nvinfo : EIATTR_SW_WAR
	.align		4
.L_31:
        /*00a8*/ 	.byte	0x04, 0x36
        /*00aa*/ 	.short	(.L_33 - .L_32)
.L_32:
        /*00ac*/ 	.word	0x00000008
.L_33:


//--------------------- .nv.callgraph             --------------------------
	.section	.nv.callgraph,"",@"SHT_CUDA_CALLGRAPH"
	.align	4
	.sectionentsize	8
	.align		4
        /*0000*/ 	.word	0x00000000
	.align		4
        /*0004*/ 	.word	0xffffffff
	.align		4
        /*0008*/ 	.word	0x00000000
	.align		4
        /*000c*/ 	.word	0xfffffffe
	.align		4
        /*0010*/ 	.word	0x00000000
	.align		4
        /*0014*/ 	.word	0xfffffffd
	.align		4
        /*0018*/ 	.word	0x00000000
	.align		4
        /*001c*/ 	.word	0xfffffffc


//--------------------- .nv.constant4             --------------------------
	.section	.nv.constant4,"a",@progbits
	.align	8
	.align		8
.nv.constant4:
        /*0000*/ 	.dword	_$_str
	.align		8
        /*0008*/ 	.dword	_$_str_$_2


//--------------------- .text.triton_poi_fused__native_batch_norm_legit_no_training_relu_14 --------------------------
	.section	.text.triton_poi_fused__native_batch_norm_legit_no_training_relu_14,"ax",@progbits
	.align	128
        .global         triton_poi_fused__native_batch_norm_legit_no_training_relu_14
        .type           triton_poi_fused__native_batch_norm_legit_no_training_relu_14,@function
        .size           triton_poi_fused__native_batch_norm_legit_no_training_relu_14,(.L_x_1 - triton_poi_fused__native_batch_norm_legit_no_training_relu_14)
        .other          triton_poi_fused__native_batch_norm_legit_no_training_relu_14,@"STO_CUDA_ENTRY STV_DEFAULT"
triton_poi_fused__native_batch_norm_legit_no_training_relu_14:
.text.triton_poi_fused__native_batch_norm_legit_no_training_relu_14:
[----:B------:R-:W-:Y:S01]  /*0000*/  LDC R1, c[0x0][0x28] ;  /* 0x00000a00ff017b82 */ /* 0x000fe20000000800 */
[----:B------:R-:W1:Y:S07]  /*0010*/  S2R R0, SR_TID.X ;  /* 0x0000000000007919 */ /* 0x000e6e0000002100 */
[----:B------:R-:W2:Y:S01]  /*0020*/  LDC.64 R20, c[0x0][0x220] ;  /* 0x00008800ff147b82 */ /* 0x000ea20000000a00 */
[----:B------:R-:W-:Y:S01]  /*0030*/  ULDC.64 UR4, c[0x0][0x208] ;  /* 0x0000820000047ab9 */ /* 0x000fe20000000a00 */
[----:B------:R-:W3:Y:S06]  /*0040*/  S2R R5, SR_CTAID.X ;  /* 0x0000000000057919 */ /* 0x000eec0000002500 */
[----:B------:R-:W4:Y:S08]  /*0050*/  LDC.64 R12, c[0x0][0x210] ;  /* 0x00008400ff0c7b82 */ /* 0x000f300000000a00 */
[----:B------:R-:W5:Y:S08]  /*0060*/  LDC.64 R16, c[0x0][0x218] ;  /* 0x00008600ff107b82 */ /* 0x000f700000000a00 */
[----:B------:R-:W5:Y:S01]  /*0070*/  LDC.64 R8, c[0x0][0x228] ;  /* 0x00008a00ff087b82 */ /* 0x000f620000000a00 */
[----:B-1----:R-:W-:-:S02]  /*0080*/  SHF.L.U32 R0, R0, 0x2, RZ ;  /* 0x0000000200007819 */ /* 0x002fc400000006ff */
[----:B---3--:R-:W-:Y:S02]  /*0090*/  SHF.R.S32.HI R3, RZ, 0x16, R5 ;  /* 0x00000016ff037819 */ /* 0x008fe40000011405 */
[----:B------:R-:W-:Y:S02]  /*00a0*/  LOP3.LUT R0, R0, 0x1fc, RZ, 0xc0, !PT ;  /* 0x000001fc00007812 */ /* 0x000fe400078ec0ff */
[----:B------:R-:W-:Y:S02]  /*00b0*/  SGXT R3, R3, 0x1 ;  /* 0x000000010303781a */ /* 0x000fe40000000200 */
[----:B------:R-:W-:Y:S02]  /*00c0*/  LEA R0, R5, R0, 0x9 ;  /* 0x0000000005007211 */ /* 0x000fe400078e48ff */
[----:B------:R-:W1:Y:S02]  /*00d0*/  LDC.64 R4, c[0x0][0x230] ;  /* 0x00008c00ff047b82 */ /* 0x000e640000000a00 */
[----:B------:R-:W-:-:S04]  /*00e0*/  LEA.HI R3, R3, R0, RZ, 0x4 ;  /* 0x0000000003037211 */ /* 0x000fc800078f20ff */
[----:B------:R-:W-:-:S04]  /*00f0*/  LOP3.LUT R3, R3, 0xfffffff0, RZ, 0xc0, !PT ;  /* 0xfffffff003037812 */ /* 0x000fc800078ec0ff */
[----:B------:R-:W-:-:S05]  /*0100*/  IADD3 R2, R0, -R3, RZ ;  /* 0x8000000300027210 */ /* 0x000fca0007ffe0ff */
[----:B--2---:R-:W-:-:S06]  /*0110*/  IMAD.WIDE R20, R2, 0x4, R20 ;  /* 0x0000000402147825 */ /* 0x004fcc00078e0214 */
[----:B------:R-:W2:Y:S01]  /*0120*/  LDG.E.EL.128 R20, desc[UR4][R20.64] ;  /* 0x0000000414147981 */ /* 0x000ea2000c2e1d00 */
[----:B----4-:R-:W-:-:S04]  /*0130*/  IMAD.WIDE R12, R0, 0x4, R12 ;  /* 0x00000004000c7825 */ /* 0x010fc800078e020c */
[C---:B-----5:R-:W-:Y:S02]  /*0140*/  IMAD.WIDE R16, R2.reuse, 0x4, R16 ;  /* 0x0000000402107825 */ /* 0x060fe400078e0210 */
[----:B------:R-:W3:Y:S04]  /*0150*/  LDG.E.128 R12, desc[UR4][R12.64] ;  /* 0x000000040c0c7981 */ /* 0x000ee8000c1e1d00 */
[----:B------:R-:W3:Y:S01]  /*0160*/  LDG.E.EL.128 R16, desc[UR4][R16.64] ;  /* 0x0000000410107981 */ /* 0x000ee2000c2e1d00 */
[----:B0-----:R-:W-:-:S04]  /*0170*/  IMAD.WIDE R8, R2, 0x4, R8 ;  /* 0x0000000402087825 */ /* 0x001fc800078e0208 */
[----:B-1----:R-:W-:Y:S02]  /*0180*/  IMAD.WIDE R4, R2, 0x4, R4 ;  /* 0x0000000402047825 */ /* 0x002fe400078e0204 */
[----:B------:R-:W4:Y:S04]  /*0190*/  LDG.E.EL.128 R8, desc[UR4][R8.64] ;  /* 0x0000000408087981 */ /* 0x000f28000c2e1d00 */
[----:B------:R-:W4:Y:S01]  /*01a0*/  LDG.E.EL.128 R4, desc[UR4][R4.64] ;  /* 0x0000000404047981 */ /* 0x000f22000c2e1d00 */
[----:B--2---:R-:W-:Y:S01]  /*01b0*/  FADD R22, R22, 9.9999997473787516356e-06 ;  /* 0x3727c5ac16167421 */ /* 0x004fe20000000000 */
[----:B------:R-:W-:Y:S01]  /*01c0*/  FADD R23, R23, 9.9999997473787516356e-06 ;  /* 0x3727c5ac17177421 */ /* 0x000fe20000000000 */
[----:B------:R-:W-:Y:S01]  /*01d0*/  FADD R2, R20, 9.9999997473787516356e-06 ;  /* 0x3727c5ac14027421 */ /* 0x000fe20000000000 */
[----:B------:R-:W-:Y:S01]  /*01e0*/  FADD R21, R21, 9.9999997473787516356e-06 ;  /* 0x3727c5ac15157421 */ /* 0x000fe20000000000 */
[----:B------:R-:W0:Y:S01]  /*01f0*/  MUFU.SQRT R24, R22 ;  /* 0x0000001600187308 */ /* 0x000e220000002000 */
[----:B------:R-:W-:Y:S01]  /*0200*/  HFMA2.MMA R20, -RZ, RZ, 1.625, 0 ;  /* 0x3e800000ff147435 */ /* 0x000fe200000001ff */
[----:B---3--:R-:W-:-:S06]  /*0210*/  FADD R12, R12, -R16 ;  /* 0x800000100c0c7221 */ /* 0x008fcc0000000000 */
[----:B------:R-:W1:Y:S01]  /*0220*/  MUFU.SQRT R23, R23 ;  /* 0x0000001700177308 */ /* 0x000e620000002000 */
[----:B------:R-:W-:Y:S01]  /*0230*/  FADD R13, R13, -R17 ;  /* 0x800000110d0d7221 */ /* 0x000fe20000000000 */
[----:B------:R-:W-:Y:S01]  /*0240*/  FADD R14, R14, -R18 ;  /* 0x800000120e0e7221 */ /* 0x000fe20000000000 */
[----:B------:R-:W-:Y:S01]  /*0250*/  FADD R18, R15, -R19 ;  /* 0x800000130f127221 */ /* 0x000fe20000000000 */
[----:B0-----:R-:W-:-:S04]  /*0260*/  FSETP.GT.AND P6, PT, R24, 8.50705917302346158658e+37, PT ;  /* 0x7e8000001800780b */ /* 0x001fc80003fc4000 */
[----:B------:R0:W2:Y:S01]  /*0270*/  MUFU.SQRT R25, R2 ;  /* 0x0000000200197308 */ /* 0x0000a20000002000 */
[----:B------:R-:W-:Y:S02]  /*0280*/  FSETP.GEU.AND P1, PT, R24, 1.175494350822287508e-38, PT ;  /* 0x008000001800780b */ /* 0x000fe40003f2e000 */
[----:B-1----:R-:W-:-:S05]  /*0290*/  FSETP.GT.AND P5, PT, R23, 8.50705917302346158658e+37, PT ;  /* 0x7e8000001700780b */ /* 0x002fca0003fa4000 */
[----:B------:R1:W3:Y:S01]  /*02a0*/  MUFU.SQRT R26, R21 ;  /* 0x00000015001a7308 */ /* 0x0002e20000002000 */
[----:B------:R-:W-:Y:S01]  /*02b0*/  FSETP.GEU.AND P2, PT, R23, 1.175494350822287508e-38, PT ;  /* 0x008000001700780b */ /* 0x000fe20003f4e000 */
[----:B0-----:R-:W0:Y:S01]  /*02c0*/  LDC.64 R2, c[0x0][0x238] ;  /* 0x00008e00ff027b82 */ /* 0x001e220000000a00 */
[----:B------:R-:W-:Y:S01]  /*02d0*/  FSEL R16, R20, 1, P5 ;  /* 0x3f80000014107808 */ /* 0x000fe20002800000 */
[----:B------:R-:W-:Y:S01]  /*02e0*/  @P6 FMUL R24, R24, 0.25 ;  /* 0x3e80000018186820 */ /* 0x000fe20000400000 */
[----:B--2---:R-:W-:-:S03]  /*02f0*/  FSETP.GT.AND P3, PT, R25, 8.50705917302346158658e+37, PT ;  /* 0x7e8000001900780b */ /* 0x004fc60003f64000 */
[----:B------:R-:W-:Y:S01]  /*0300*/  @!P1 FMUL R24, R24, 16777216 ;  /* 0x4b80000018189820 */ /* 0x000fe20000400000 */
[----:B-1----:R-:W-:Y:S02]  /*0310*/  FSEL R21, R20, 1, P6 ;  /* 0x3f80000014157808 */ /* 0x002fe40003000000 */
[----:B------:R-:W-:Y:S01]  /*0320*/  FSETP.GEU.AND P6, PT, R25, 1.175494350822287508e-38, PT ;  /* 0x008000001900780b */ /* 0x000fe20003fce000 */
[----:B------:R-:W-:Y:S02]  /*0330*/  @P5 FMUL R23, R23, 0.25 ;  /* 0x3e80000017175820 */ /* 0x000fe40000400000 */
[----:B------:R-:W1:Y:S01]  /*0340*/  MUFU.RCP R24, R24 ;  /* 0x0000001800187308 */ /* 0x000e620000001000 */
[C---:B---3--:R-:W-:Y:S01]  /*0350*/  FSETP.GT.AND P4, PT, R26.reuse, 8.50705917302346158658e+37, PT ;  /* 0x7e8000001a00780b */ /* 0x048fe20003f84000 */
[----:B------:R-:W-:Y:S01]  /*0360*/  @!P2 FMUL R23, R23, 16777216 ;  /* 0x4b8000001717a820 */ /* 0x000fe20000400000 */
[----:B------:R-:W-:Y:S01]  /*0370*/  FSETP.GEU.AND P0, PT, R26, 1.175494350822287508e-38, PT ;  /* 0x008000001a00780b */ /* 0x000fe20003f0e000 */
[----:B------:R-:W-:Y:S01]  /*0380*/  @!P2 FMUL R16, R16, 16777216 ;  /* 0x4b8000001010a820 */ /* 0x000fe20000400000 */
[C---:B------:R-:W-:Y:S01]  /*0390*/  FSEL R17, R20.reuse, 1, P4 ;  /* 0x3f80000014117808 */ /* 0x040fe20002000000 */
[----:B------:R-:W-:Y:S01]  /*03a0*/  @P3 FMUL R25, R25, 0.25 ;  /* 0x3e80000019193820 */ /* 0x000fe20000400000 */
[----:B------:R-:W-:Y:S01]  /*03b0*/  FSEL R20, R20, 1, P3 ;  /* 0x3f80000014147808 */ /* 0x000fe20001800000 */
[----:B------:R-:W2:Y:S01]  /*03c0*/  MUFU.RCP R23, R23 ;  /* 0x0000001700177308 */ /* 0x000ea20000001000 */
[----:B------:R-:W-:Y:S01]  /*03d0*/  @!P1 FMUL R21, R21, 16777216 ;  /* 0x4b80000015159820 */ /* 0x000fe20000400000 */
[----:B------:R-:W-:-:S02]  /*03e0*/  @!P6 FMUL R25, R25, 16777216 ;  /* 0x4b8000001919e820 */ /* 0x000fc40000400000 */
[----:B------:R-:W-:Y:S01]  /*03f0*/  @!P6 FMUL R20, R20, 16777216 ;  /* 0x4b8000001414e820 */ /* 0x000fe20000400000 */
[----:B0-----:R-:W-:-:S04]  /*0400*/  IMAD.WIDE R2, R0, 0x4, R2 ;  /* 0x0000000400027825 */ /* 0x001fc800078e0202 */
[----:B------:R-:W-:Y:S01]  /*0410*/  @P4 FMUL R26, R26, 0.25 ;  /* 0x3e8000001a1a4820 */ /* 0x000fe20000400000 */
[----:B-1----:R-:W-:Y:S01]  /*0420*/  FMUL R21, R24, R21 ;  /* 0x0000001518157220 */ /* 0x002fe20000400000 */
[----:B------:R-:W0:Y:S01]  /*0430*/  MUFU.RCP R25, R25 ;  /* 0x0000001900197308 */ /* 0x000e220000001000 */
[----:B------:R-:W-:Y:S01]  /*0440*/  @!P0 FMUL R17, R17, 16777216 ;  /* 0x4b80000011118820 */ /* 0x000fe20000400000 */
[----:B------:R-:W-:Y:S01]  /*0450*/  @!P0 FMUL R26, R26, 16777216 ;  /* 0x4b8000001a1a8820 */ /* 0x000fe20000400000 */
[----:B------:R-:W-:Y:S01]  /*0460*/  FMUL R21, R21, R14 ;  /* 0x0000000e15157220 */ /* 0x000fe20000400000 */
[----:B--2---:R-:W-:-:S04]  /*0470*/  FMUL R23, R23, R16 ;  /* 0x0000001017177220 */ /* 0x004fc80000400000 */
[----:B------:R-:W1:Y:S01]  /*0480*/  MUFU.RCP R22, R26 ;  /* 0x0000001a00167308 */ /* 0x000e620000001000 */
[----:B----4-:R-:W-:Y:S01]  /*0490*/  FFMA R6, R10, R21, R6 ;  /* 0x000000150a067223 */ /* 0x010fe20000000006 */
[----:B------:R-:W-:-:S04]  /*04a0*/  FMUL R18, R23, R18 ;  /* 0x0000001217127220 */ /* 0x000fc80000400000 */
[C---:B------:R-:W-:Y:S01]  /*04b0*/  FSETP.GEU.AND P1, PT, R6.reuse, RZ, PT ;  /* 0x000000ff0600720b */ /* 0x040fe20003f2e000 */
[----:B0-----:R-:W-:Y:S01]  /*04c0*/  FMUL R25, R25, R20 ;  /* 0x0000001419197220 */ /* 0x001fe20000400000 */
[----:B------:R-:W-:Y:S02]  /*04d0*/  FFMA R7, R11, R18, R7 ;  /* 0x000000120b077223 */ /* 0x000fe40000000007 */
[----:B------:R-:W-:Y:S01]  /*04e0*/  SEL R6, R6, RZ, P1 ;  /* 0x000000ff06067207 */ /* 0x000fe20000800000 */
[----:B------:R-:W-:Y:S02]  /*04f0*/  FMUL R25, R25, R12 ;  /* 0x0000000c19197220 */ /* 0x000fe40000400000 */
[C---:B------:R-:W-:Y:S01]  /*0500*/  FSETP.GEU.AND P0, PT, R7.reuse, RZ, PT ;  /* 0x000000ff0700720b */ /* 0x040fe20003f0e000 */
[----:B-1----:R-:W-:Y:S01]  /*0510*/  FMUL R22, R22, R17 ;  /* 0x0000001116167220 */ /* 0x002fe20000400000 */
[----:B------:R-:W-:Y:S02]  /*0520*/  FFMA R4, R8, R25, R4 ;  /* 0x0000001908047223 */ /* 0x000fe40000000004 */
[----:B------:R-:W-:Y:S01]  /*0530*/  SEL R7, R7, RZ, P0 ;  /* 0x000000ff07077207 */ /* 0x000fe20000000000 */
[----:B------:R-:W-:-:S02]  /*0540*/  FMUL R22, R22, R13 ;  /* 0x0000000d16167220 */ /* 0x000fc40000400000 */
[C---:B------:R-:W-:Y:S02]  /*0550*/  FSETP.GEU.AND P3, PT, R4.reuse, RZ, PT ;  /* 0x000000ff0400720b */ /* 0x040fe40003f6e000 */
[----:B------:R-:W-:Y:S02]  /*0560*/  FFMA R5, R9, R22, R5 ;  /* 0x0000001609057223 */ /* 0x000fe40000000005 */
[----:B------:R-:W-:-:S03]  /*0570*/  SEL R4, R4, RZ, P3 ;  /* 0x000000ff04047207 */ /* 0x000fc60001800000 */
[----:B------:R-:W-:-:S04]  /*0580*/  FSETP.GEU.AND P2, PT, R5, RZ, PT ;  /* 0x000000ff0500720b */ /* 0x000fc80003f4e000 */
[----:B------:R-:W-:-:S05]  /*0590*/  SEL R5, R5, RZ, P2 ;  /* 0x000000ff05057207 */ /* 0x000fca0001000000 */
[----:B------:R-:W-:Y:S01]  /*05a0*/  STG.E.128 desc[UR4][R2.64], R4 ;  /* 0x0000000402007986 */ /* 0x000fe2000c101d04 */
[----:B------:R-:W-:Y:S05]  /*05b0*/  EXIT ;  /* 0x000000000000794d */ /* 0x000fea0003800000 */
.L_x_0:
[----:B------:R-:W-:-:S00]  /*05c0*/  BRA `(.L_x_0) ;  /* 0xfffffffc00fc7947 */ /* 0x000fc0000383ffff */
[----:B------:R-:W-:-:S00]  /*05d0*/  NOP ;  /* 0x0000000000007918 */ /* 0x000fc00000000000 */
        /* <DEDUP_REMOVED lines=10> */
.L_x_1:


//--------------------- .nv.global.init           --------------------------
	.section	.nv.global.init,"aw",@progbits
.nv.global.init:
	.type		_$_str,@object
	.size		_$_str,(_$_str_$_2 - _$_str)
_$_str:
        /*0000*/ 	.byte	0x5f, 0x5f, 0x43, 0x55, 0x44, 0x41, 0x5f, 0x46, 0x54, 0x5a, 0x00
	.type		_$_str_$_2,@object
	.size		_$_str_$_2,(.L_1 - _$_str_$_2)
_$_str_$_2:
        /*000b*/ 	.byte	0x5f, 0x5f, 0x43, 0x55, 0x44, 0x41, 0x5f, 0x50, 0x52, 0x45, 0x43, 0x5f, 0x53, 0x51, 0x52, 0x54
        /*001b*/ 	.byte	0x00
.L_1:


//--------------------- .nv.constant0.triton_poi_fused__native_batch_norm_legit_no_training_relu_14 --------------------------
	.section	.nv.constant0.triton_poi_fused__native_batch_norm_legit_no_training_relu_14,"a",@progbits
	.sectionflags	@""
	.align	4
.nv.constant0.triton_poi_fused__native_batch_norm_legit_no_training_relu_14:
	.zero		580
